	.headerflags	@"EF_CUDA_TEXMODE_UNIFIED EF_CUDA_64BIT_ADDRESS EF_CUDA_ACCELERATORS EF_CUDA_SM90 EF_CUDA_VIRTUAL_SM(EF_CUDA_SM90)"
	.elftype	@"ET_EXEC"


//--------------------- .nv.info                  --------------------------
	.section	.nv.info,"",@"SHT_CUDA_INFO"
	.align	4


	//----- nvinfo : EIATTR_REGCOUNT
	.align		4
        /*0000*/ 	.byte	0x04, 0x2f
        /*0002*/ 	.short	(.L_3 - .L_2)
	.align		4
.L_2:
        /*0004*/ 	.word	index@(triton_poi_fused__native_batch_norm_legit_no_training_mul_softplus_tanh_29)
        /*0008*/ 	.word	0x00000012


	//----- nvinfo : EIATTR_MIN_STACK_SIZE
	.align		4
.L_3:
        /*000c*/ 	.byte	0x04, 0x12
        /*000e*/ 	.short	(.L_5 - .L_4)
	.align		4
.L_4:
        /*0010*/ 	.word	index@(triton_poi_fused__native_batch_norm_legit_no_training_mul_softplus_tanh_29)
        /*0014*/ 	.word	0x00000000


	//----- nvinfo : EIATTR_FRAME_SIZE
	.align		4
.L_5:
        /*0018*/ 	.byte	0x04, 0x11
        /*001a*/ 	.short	(.L_7 - .L_6)
	.align		4
.L_6:
        /*001c*/ 	.word	index@(triton_poi_fused__native_batch_norm_legit_no_training_mul_softplus_tanh_29)
        /*0020*/ 	.word	0x00000000


	//----- nvinfo : EIATTR_MIN_STACK_SIZE
	.align		4
.L_7:
        /*0024*/ 	.byte	0x04, 0x12
        /*0026*/ 	.short	(.L_9 - .L_8)
	.align		4
.L_8:
        /*0028*/ 	.word	index@(triton_poi_fused__native_batch_norm_legit_no_training_mul_softplus_tanh_29)
        /*002c*/ 	.word	0x00000000
.L_9:


//--------------------- .nv.info.triton_poi_fused__native_batch_norm_legit_no_training_mul_softplus_tanh_29 --------------------------
	.section	.nv.info.triton_poi_fused__native_batch_norm_legit_no_training_mul_softplus_tanh_29,"",@"SHT_CUDA_INFO"
	.sectionflags	@""
	.align	4


	//----- nvinfo : EIATTR_CUDA_API_VERSION
	.align		4
        /*0000*/ 	.byte	0x04, 0x37
        /*0002*/ 	.short	(.L_11 - .L_10)
.L_10:
        /*0004*/ 	.word	0x0000007c


	//----- nvinfo : EIATTR_KPARAM_INFO
	.align		4
.L_11:
        /*0008*/ 	.byte	0x04, 0x17
        /*000a*/ 	.short	(.L_13 - .L_12)
.L_12:
        /*000c*/ 	.word	0x00000000
        /*0010*/ 	.short	0x0006
        /*0012*/ 	.short	0x0030
        /*0014*/ 	.byte	0x00, 0xf0, 0x11, 0x00


	//----- nvinfo : EIATTR_KPARAM_INFO
	.align		4
.L_13:
        /*0018*/ 	.byte	0x04, 0x17
        /*001a*/ 	.short	(.L_15 - .L_14)
.L_14:
        /*001c*/ 	.word	0x00000000
        /*0020*/ 	.short	0x0005
        /*0022*/ 	.short	0x0028
        /*0024*/ 	.byte	0x00, 0xf4, 0x21, 0x00


	//----- nvinfo : EIATTR_KPARAM_INFO
	.align		4
.L_15:
        /*0028*/ 	.byte	0x04, 0x17
        /*002a*/ 	.short	(.L_17 - .L_16)
.L_16:
        /*002c*/ 	.word	0x00000000
        /*0030*/ 	.short	0x0004
        /*0032*/ 	.short	0x0020
        /*0034*/ 	.byte	0x00, 0xf4, 0x21, 0x00


	//----- nvinfo : EIATTR_KPARAM_INFO
	.align		4
.L_17:
        /*0038*/ 	.byte	0x04, 0x17
        /*003a*/ 	.short	(.L_19 - .L_18)
.L_18:
        /*003c*/ 	.word	0x00000000
        /*0040*/ 	.short	0x0003
        /*0042*/ 	.short	0x0018
        /*0044*/ 	.byte	0x00, 0xf4, 0x21, 0x00


	//----- nvinfo : EIATTR_KPARAM_INFO
	.align		4
.L_19:
        /*0048*/ 	.byte	0x04, 0x17
        /*004a*/ 	.short	(.L_21 - .L_20)
.L_20:
        /*004c*/ 	.word	0x00000000
        /*0050*/ 	.short	0x0002
        /*0052*/ 	.short	0x0010
        /*0054*/ 	.byte	0x00, 0xf4, 0x21, 0x00


	//----- nvinfo : EIATTR_KPARAM_INFO
	.align		4
.L_21:
        /*0058*/ 	.byte	0x04, 0x17
        /*005a*/ 	.short	(.L_23 - .L_22)
.L_22:
        /*005c*/ 	.word	0x00000000
        /*0060*/ 	.short	0x0001
        /*0062*/ 	.short	0x0008
        /*0064*/ 	.byte	0x00, 0xf4, 0x21, 0x00


	//----- nvinfo : EIATTR_KPARAM_INFO
	.align		4
.L_23:
        /*0068*/ 	.byte	0x04, 0x17
        /*006a*/ 	.short	(.L_25 - .L_24)
.L_24:
        /*006c*/ 	.word	0x00000000
        /*0070*/ 	.short	0x0000
        /*0072*/ 	.short	0x0000
        /*0074*/ 	.byte	0x00, 0xf4, 0x21, 0x00


	//----- nvinfo : EIATTR_SPARSE_MMA_MASK
	.align		4
.L_25:
        /*0078*/ 	.byte	0x03, 0x50
        /*007a*/ 	.short	0x0000


	//----- nvinfo : EIATTR_MAXREG_COUNT
	.align		4
        /*007c*/ 	.byte	0x03, 0x1b
        /*007e*/ 	.short	0x00ff


	//----- nvinfo : EIATTR_EXIT_INSTR_OFFSETS
	.align		4
        /*0080*/ 	.byte	0x04, 0x1c
        /*0082*/ 	.short	(.L_27 - .L_26)


	//   ....[0]....
.L_26:
        /*0084*/ 	.word	0x00000b20


	//----- nvinfo : EIATTR_REQNTID
	.align		4
.L_27:
        /*0088*/ 	.byte	0x04, 0x10
        /*008a*/ 	.short	(.L_29 - .L_28)
.L_28:
        /*008c*/ 	.word	0x00000080
        /*0090*/ 	.word	0x00000001
        /*0094*/ 	.word	0x00000001


	//----- nvinfo : EIATTR_CRS_STACK_SIZE
	.align		4
.L_29:
        /*0098*/ 	.byte	0x04, 0x1e
        /*009a*/ 	.short	(.L_31 - .L_30)
.L_30:
        /*009c*/ 	.word	0x00000000


	//----- nvinfo : EIATTR_CBANK_PARAM_SIZE
	.align		4
.L_31:
        /*00a0*/ 	.byte	0x03, 0x19
        /*00a2*/ 	.short	0x0034


	//----- nvinfo : EIATTR_PARAM_CBANK
	.align		4
        /*00a4*/ 	.byte	0x04, 0x0a
        /*00a6*/ 	.short	(.L_33 - .L_32)
	.align		4
.L_32:
        /*00a8*/ 	.word	index@(.nv.constant0.triton_poi_fused__native_batch_norm_legit_no_training_mul_softplus_tanh_29)
        /*00ac*/ 	.short	0x0210
        /*00ae*/ 	.short	0x0034


	//----- nvinfo : EIATTR_SW_WAR
	.align		4
.L_33:
        /*00b0*/ 	.byte	0x04, 0x36
        /*00b2*/ 	.short	(.L_35 - .L_34)
.L_34:
        /*00b4*/ 	.word	0x00000008
.L_35:


//--------------------- .nv.callgraph             --------------------------
	.section	.nv.callgraph,"",@"SHT_CUDA_CALLGRAPH"
	.align	4
	.sectionentsize	8
	.align		4
        /*0000*/ 	.word	0x00000000
	.align		4
        /*0004*/ 	.word	0xffffffff
	.align		4
        /*0008*/ 	.word	0x00000000
	.align		4
        /*000c*/ 	.word	0xfffffffe
	.align		4
        /*0010*/ 	.word	0x00000000
	.align		4
        /*0014*/ 	.word	0xfffffffd
	.align		4
        /*0018*/ 	.word	0x00000000
	.align		4
        /*001c*/ 	.word	0xfffffffc


//--------------------- .nv.constant4             --------------------------
	.section	.nv.constant4,"a",@progbits
	.align	8
	.align		8
.nv.constant4:
        /*0000*/ 	.dword	_$_str
	.align		8
        /*0008*/ 	.dword	_$_str_$_2


//--------------------- .text.triton_poi_fused__native_batch_norm_legit_no_training_mul_softplus_tanh_29 --------------------------
	.section	.text.triton_poi_fused__native_batch_norm_legit_no_training_mul_softplus_tanh_29,"ax",@progbits
	.align	128
        .global         triton_poi_fused__native_batch_norm_legit_no_training_mul_softplus_tanh_29
        .type           triton_poi_fused__native_batch_norm_legit_no_training_mul_softplus_tanh_29,@function
        .size           triton_poi_fused__native_batch_norm_legit_no_training_mul_softplus_tanh_29,(.L_x_11 - triton_poi_fused__native_batch_norm_legit_no_training_mul_softplus_tanh_29)
        .other          triton_poi_fused__native_batch_norm_legit_no_training_mul_softplus_tanh_29,@"STO_CUDA_ENTRY STV_DEFAULT"
triton_poi_fused__native_batch_norm_legit_no_training_mul_softplus_tanh_29:
.text.triton_poi_fused__native_batch_norm_legit_no_training_mul_softplus_tanh_29:
[----:B------:R-:W0:Y:S01]  /*0000*/  LDC R1, c[0x0][0x28] ;  /* 0x00000a00ff017b82 */ /* 0x000e220000000800 */
[----:B------:R-:W1:Y:S07]  /*0010*/  S2R R0, SR_TID.X ;  /* 0x0000000000007919 */ /* 0x000e6e0000002100 */
[----:B------:R-:W2:Y:S01]  /*0020*/  LDC.64 R4, c[0x0][0x228] ;  /* 0x00008a00ff047b82 */ /* 0x000ea20000000a00 */
[----:B------:R-:W-:Y:S01]  /*0030*/  ULDC.64 UR4, c[0x0][0x208] ;  /* 0x0000820000047ab9 */ /* 0x000fe20000000a00 */
[----:B------:R-:W3:Y:S06]  /*0040*/  S2R R7, SR_CTAID.X ;  /* 0x0000000000077919 */ /* 0x000eec0000002500 */
[----:B------:R-:W4:Y:S08]  /*0050*/  LDC.64 R8, c[0x0][0x220] ;  /* 0x00008800ff087b82 */ /* 0x000f300000000a00 */
[----:B------:R-:W5:Y:S08]  /*0060*/  LDC.64 R10, c[0x0][0x230] ;  /* 0x00008c00ff0a7b82 */ /* 0x000f700000000a00 */
[----:B------:R-:W5:Y:S01]  /*0070*/  LDC.64 R12, c[0x0][0x238] ;  /* 0x00008e00ff0c7b82 */ /* 0x000f620000000a00 */
[----:B-1----:R-:W-:-:S02]  /*0080*/  SHF.L.U32 R0, R0, 0x1, RZ ;  /* 0x0000000100007819 */ /* 0x002fc400000006ff */
[----:B---3--:R-:W-:Y:S02]  /*0090*/  SHF.R.S32.HI R3, RZ, 0x17, R7 ;  /* 0x00000017ff037819 */ /* 0x008fe40000011407 */
[----:B------:R-:W-:Y:S02]  /*00a0*/  LOP3.LUT R0, R0, 0xfe, RZ, 0xc0, !PT ;  /* 0x000000fe00007812 */ /* 0x000fe400078ec0ff */
[----:B------:R-:W-:Y:S02]  /*00b0*/  SGXT R3, R3, 0x1 ;  /* 0x000000010303781a */ /* 0x000fe40000000200 */
[----:B------:R-:W-:Y:S02]  /*00c0*/  LEA R2, R7, R0, 0x8 ;  /* 0x0000000007027211 */ /* 0x000fe400078e40ff */
[----:B------:R-:W1:Y:S02]  /*00d0*/  LDC.64 R6, c[0x0][0x218] ;  /* 0x00008600ff067b82 */ /* 0x000e640000000a00 */
[----:B------:R-:W-:-:S04]  /*00e0*/  LEA.HI R3, R3, R2, RZ, 0x9 ;  /* 0x0000000203037211 */ /* 0x000fc800078f48ff */
[----:B------:R-:W-:-:S04]  /*00f0*/  LOP3.LUT R3, R3, 0xfffffe00, RZ, 0xc0, !PT ;  /* 0xfffffe0003037812 */ /* 0x000fc800078ec0ff */
[----:B------:R-:W-:-:S05]  /*0100*/  IADD3 R3, R2, -R3, RZ ;  /* 0x8000000302037210 */ /* 0x000fca0007ffe0ff */
[----:B--2---:R-:W-:-:S06]  /*0110*/  IMAD.WIDE R4, R3, 0x4, R4 ;  /* 0x0000000403047825 */ /* 0x004fcc00078e0204 */
[----:B------:R-:W2:Y:S01]  /*0120*/  LDG.E.EL.64 R4, desc[UR4][R4.64] ;  /* 0x0000000404047981 */ /* 0x000ea2000c2e1b00 */
[----:B----4-:R-:W-:-:S04]  /*0130*/  IMAD.WIDE R8, R3, 0x4, R8 ;  /* 0x0000000403087825 */ /* 0x010fc800078e0208 */
[----:B-1----:R-:W-:Y:S02]  /*0140*/  IMAD.WIDE R6, R2, 0x4, R6 ;  /* 0x0000000402067825 */ /* 0x002fe400078e0206 */
[----:B------:R-:W3:Y:S02]  /*0150*/  LDG.E.EL.64 R8, desc[UR4][R8.64] ;  /* 0x0000000408087981 */ /* 0x000ee4000c2e1b00 */
[C---:B-----5:R-:W-:Y:S02]  /*0160*/  IMAD.WIDE R10, R3.reuse, 0x4, R10 ;  /* 0x00000004030a7825 */ /* 0x060fe400078e020a */
[----:B------:R-:W3:Y:S02]  /*0170*/  LDG.E.64 R6, desc[UR4][R6.64] ;  /* 0x0000000406067981 */ /* 0x000ee4000c1e1b00 */
[----:B0-----:R-:W-:Y:S02]  /*0180*/  IMAD.WIDE R12, R3, 0x4, R12 ;  /* 0x00000004030c7825 */ /* 0x001fe400078e020c */
[----:B------:R-:W4:Y:S04]  /*0190*/  LDG.E.EL.64 R10, desc[UR4][R10.64] ;  /* 0x000000040a0a7981 */ /* 0x000f28000c2e1b00 */
[----:B------:R-:W4:Y:S01]  /*01a0*/  LDG.E.EL.64 R12, desc[UR4][R12.64] ;  /* 0x000000040c0c7981 */ /* 0x000f22000c2e1b00 */
[----:B------:R-:W-:Y:S01]  /*01b0*/  HFMA2.MMA R0, -RZ, RZ, 1.625, 0 ;  /* 0x3e800000ff007435 */ /* 0x000fe200000001ff */
[----:B------:R-:W-:Y:S01]  /*01c0*/  BSSY B0, `(.L_x_0) ;  /* 0x0000057000007945 */ /* 0x000fe20003800000 */
[----:B--2---:R-:W-:Y:S01]  /*01d0*/  FADD R4, R4, 9.9999997473787516356e-06 ;  /* 0x3727c5ac04047421 */ /* 0x004fe20000000000 */
[----:B------:R-:W-:-:S03]  /*01e0*/  FADD R5, R5, 9.9999997473787516356e-06 ;  /* 0x3727c5ac05057421 */ /* 0x000fc60000000000 */
[----:B------:R-:W0:Y:S08]  /*01f0*/  MUFU.SQRT R3, R4 ;  /* 0x0000000400037308 */ /* 0x000e300000002000 */
[----:B------:R-:W1:Y:S01]  /*0200*/  MUFU.SQRT R14, R5 ;  /* 0x00000005000e7308 */ /* 0x000e620000002000 */
[C---:B0-----:R-:W-:Y:S02]  /*0210*/  FSETP.GT.AND P0, PT, R3.reuse, 8.50705917302346158658e+37, PT ;  /* 0x7e8000000300780b */ /* 0x041fe40003f04000 */
[----:B------:R-:W-:-:S02]  /*0220*/  FSETP.GEU.AND P2, PT, R3, 1.175494350822287508e-38, PT ;  /* 0x008000000300780b */ /* 0x000fc40003f4e000 */
[C---:B-1----:R-:W-:Y:S02]  /*0230*/  FSETP.GT.AND P1, PT, R14.reuse, 8.50705917302346158658e+37, PT ;  /* 0x7e8000000e00780b */ /* 0x042fe40003f24000 */
[----:B------:R-:W-:-:S07]  /*0240*/  FSETP.GEU.AND P3, PT, R14, 1.175494350822287508e-38, PT ;  /* 0x008000000e00780b */ /* 0x000fce0003f6e000 */
[----:B------:R-:W-:-:S04]  /*0250*/  @P0 FMUL R3, R3, 0.25 ;  /* 0x3e80000003030820 */ /* 0x000fc80000400000 */
[----:B------:R-:W-:Y:S01]  /*0260*/  @!P2 FMUL R3, R3, 16777216 ;  /* 0x4b8000000303a820 */ /* 0x000fe20000400000 */
[----:B------:R-:W-:-:S04]  /*0270*/  @P1 FMUL R14, R14, 0.25 ;  /* 0x3e8000000e0e1820 */ /* 0x000fc80000400000 */
[----:B------:R-:W-:Y:S01]  /*0280*/  @!P3 FMUL R14, R14, 16777216 ;  /* 0x4b8000000e0eb820 */ /* 0x000fe20000400000 */
[----:B------:R-:W0:Y:S01]  /*0290*/  MUFU.RCP R3, R3 ;  /* 0x0000000300037308 */ /* 0x000e220000001000 */
[----:B------:R-:W-:-:S07]  /*02a0*/  FSEL R4, R0, 1, P0 ;  /* 0x3f80000000047808 */ /* 0x000fce0000000000 */
[----:B------:R-:W1:Y:S01]  /*02b0*/  MUFU.RCP R14, R14 ;  /* 0x0000000e000e7308 */ /* 0x000e620000001000 */
[----:B------:R-:W-:Y:S01]  /*02c0*/  FSEL R15, R0, 1, P1 ;  /* 0x3f800000000f7808 */ /* 0x000fe20000800000 */
[----:B------:R-:W-:Y:S01]  /*02d0*/  @!P2 FMUL R4, R4, 16777216 ;  /* 0x4b8000000404a820 */ /* 0x000fe20000400000 */
[----:B---3--:R-:W-:-:S03]  /*02e0*/  FADD R6, R6, -R8 ;  /* 0x8000000806067221 */ /* 0x008fc60000000000 */
[----:B------:R-:W-:Y:S01]  /*02f0*/  @!P3 FMUL R15, R15, 16777216 ;  /* 0x4b8000000f0fb820 */ /* 0x000fe20000400000 */
[----:B0-----:R-:W-:Y:S01]  /*0300*/  FMUL R5, R3, R4 ;  /* 0x0000000403057220 */ /* 0x001fe20000400000 */
[----:B------:R-:W-:-:S03]  /*0310*/  FADD R7, R7, -R9 ;  /* 0x8000000907077221 */ /* 0x000fc60000000000 */
[----:B------:R-:W-:Y:S01]  /*0320*/  FMUL R5, R6, R5 ;  /* 0x0000000506057220 */ /* 0x000fe20000400000 */
[----:B-1----:R-:W-:-:S03]  /*0330*/  FMUL R4, R14, R15 ;  /* 0x0000000f0e047220 */ /* 0x002fc60000400000 */
[----:B----4-:R-:W-:Y:S01]  /*0340*/  FFMA R10, R10, R5, R12 ;  /* 0x000000050a0a7223 */ /* 0x010fe2000000000c */
[----:B------:R-:W-:-:S03]  /*0350*/  FMUL R4, R7, R4 ;  /* 0x0000000407047220 */ /* 0x000fc60000400000 */
[----:B------:R-:W-:Y:S01]  /*0360*/  FMUL R5, R10, 1.4426950216293334961 ;  /* 0x3fb8aa3b0a057820 */ /* 0x000fe20000400000 */
[----:B------:R-:W-:-:S04]  /*0370*/  FFMA R11, R11, R4, R13 ;  /* 0x000000040b0b7223 */ /* 0x000fc8000000000d */
[----:B------:R-:W-:Y:S01]  /*0380*/  FMUL R7, R11, 1.4426950216293334961 ;  /* 0x3fb8aa3b0b077820 */ /* 0x000fe20000400000 */
[----:B------:R-:W-:-:S04]  /*0390*/  FSETP.GEU.AND P0, PT, R5, -126, PT ;  /* 0xc2fc00000500780b */ /* 0x000fc80003f0e000 */
[----:B------:R-:W-:-:S09]  /*03a0*/  FSETP.GEU.AND P1, PT, R7, -126, PT ;  /* 0xc2fc00000700780b */ /* 0x000fd20003f2e000 */
[----:B------:R-:W-:-:S04]  /*03b0*/  @!P0 FMUL R5, R5, 0.5 ;  /* 0x3f00000005058820 */ /* 0x000fc80000400000 */
[----:B------:R-:W-:Y:S01]  /*03c0*/  @!P1 FMUL R7, R7, 0.5 ;  /* 0x3f00000007079820 */ /* 0x000fe20000400000 */
[----:B------:R-:W0:Y:S08]  /*03d0*/  MUFU.EX2 R3, R5 ;  /* 0x0000000500037308 */ /* 0x000e300000000800 */
[----:B------:R-:W1:Y:S01]  /*03e0*/  MUFU.EX2 R4, R7 ;  /* 0x0000000700047308 */ /* 0x000e620000000800 */
[----:B0-----:R-:W-:-:S04]  /*03f0*/  @!P0 FMUL R3, R3, R3 ;  /* 0x0000000303038220 */ /* 0x001fc80000400000 */
[----:B------:R-:W-:Y:S01]  /*0400*/  FADD.FTZ.RZ R6, R3, 1 ;  /* 0x3f80000003067421 */ /* 0x000fe2000001c000 */
[----:B-1----:R-:W-:-:S04]  /*0410*/  @!P1 FMUL R4, R4, R4 ;  /* 0x0000000404049220 */ /* 0x002fc80000400000 */
[----:B------:R-:W-:Y:S01]  /*0420*/  IADD3 R6, R6, -0x3f400000, RZ ;  /* 0xc0c0000006067810 */ /* 0x000fe20007ffe0ff */
[----:B------:R-:W-:-:S03]  /*0430*/  FADD.FTZ.RZ R8, R4, 1 ;  /* 0x3f80000004087421 */ /* 0x000fc6000001c000 */
[----:B------:R-:W-:Y:S02]  /*0440*/  LOP3.LUT R6, R6, 0xff800000, RZ, 0xc0, !PT ;  /* 0xff80000006067812 */ /* 0x000fe400078ec0ff */
[----:B------:R-:W-:Y:S02]  /*0450*/  IADD3 R8, R8, -0x3f400000, RZ ;  /* 0xc0c0000008087810 */ /* 0x000fe40007ffe0ff */
[----:B------:R-:W-:Y:S02]  /*0460*/  IADD3 R9, -R6, 0x40800000, RZ ;  /* 0x4080000006097810 */ /* 0x000fe40007ffe1ff */
[----:B------:R-:W-:-:S04]  /*0470*/  LOP3.LUT R5, R8, 0xff800000, RZ, 0xc0, !PT ;  /* 0xff80000008057812 */ /* 0x000fc800078ec0ff */
[----:B------:R-:W-:Y:S01]  /*0480*/  IADD3 R13, -R5, 0x40800000, RZ ;  /* 0x40800000050d7810 */ /* 0x000fe20007ffe1ff */
[-C--:B------:R-:W-:Y:S01]  /*0490*/  FFMA.FTZ R7, R9, R0.reuse, -1 ;  /* 0xbf80000009077423 */ /* 0x080fe20000010000 */
[----:B------:R-:W-:Y:S02]  /*04a0*/  IADD3 R8, R3, -R6, RZ ;  /* 0x8000000603087210 */ /* 0x000fe40007ffe0ff */
[----:B------:R-:W-:Y:S01]  /*04b0*/  IADD3 R9, R4, -R5, RZ ;  /* 0x8000000504097210 */ /* 0x000fe20007ffe0ff */
[----:B------:R-:W-:Y:S01]  /*04c0*/  FFMA.FTZ R0, R13, R0, -1 ;  /* 0xbf8000000d007423 */ /* 0x000fe20000010000 */
[----:B------:R-:W-:Y:S01]  /*04d0*/  MOV R12, 0x3d39bf78 ;  /* 0x3d39bf78000c7802 */ /* 0x000fe20000000f00 */
[----:B------:R-:W-:Y:S02]  /*04e0*/  FADD R7, R8, R7 ;  /* 0x0000000708077221 */ /* 0x000fe40000000000 */
[----:B------:R-:W-:Y:S02]  /*04f0*/  FADD R0, R9, R0 ;  /* 0x0000000009007221 */ /* 0x000fe40000000000 */
[----:B------:R-:W-:-:S02]  /*0500*/  FFMA.FTZ R8, R7, -R12, 0.10546888411045074463 ;  /* 0x3dd8001207087423 */ /* 0x000fc4000001080c */
[C---:B------:R-:W-:Y:S02]  /*0510*/  FFMA.FTZ R9, R0.reuse, -R12, 0.10546888411045074463 ;  /* 0x3dd8001200097423 */ /* 0x040fe4000001080c */
[C---:B------:R-:W-:Y:S02]  /*0520*/  FFMA.FTZ R8, R7.reuse, R8, -0.13229703903198242188 ;  /* 0xbe0778e007087423 */ /* 0x040fe40000010008 */
[C---:B------:R-:W-:Y:S02]  /*0530*/  FFMA.FTZ R9, R0.reuse, R9, -0.13229703903198242188 ;  /* 0xbe0778e000097423 */ /* 0x040fe40000010009 */
[C---:B------:R-:W-:Y:S02]  /*0540*/  FFMA.FTZ R8, R7.reuse, R8, 0.14491446316242218018 ;  /* 0x3e14647507087423 */ /* 0x040fe40000010008 */
[----:B------:R-:W-:Y:S02]  /*0550*/  FFMA.FTZ R9, R0, R9, 0.14491446316242218018 ;  /* 0x3e14647500097423 */ /* 0x000fe40000010009 */
[----:B------:R-:W-:-:S02]  /*0560*/  FFMA.FTZ R8, R7, R8, -0.16641564667224884033 ;  /* 0xbe2a68dd07087423 */ /* 0x000fc40000010008 */
[C---:B------:R-:W-:Y:S02]  /*0570*/  FFMA.FTZ R9, R0.reuse, R9, -0.16641564667224884033 ;  /* 0xbe2a68dd00097423 */ /* 0x040fe40000010009 */
[C---:B------:R-:W-:Y:S02]  /*0580*/  FFMA.FTZ R8, R7.reuse, R8, 0.19988867640495300293 ;  /* 0x3e4caf9e07087423 */ /* 0x040fe40000010008 */
[C---:B------:R-:W-:Y:S02]  /*0590*/  FFMA.FTZ R9, R0.reuse, R9, 0.19988867640495300293 ;  /* 0x3e4caf9e00097423 */ /* 0x040fe40000010009 */
[----:B------:R-:W-:Y:S02]  /*05a0*/  FFMA.FTZ R8, R7, R8, -0.25000196695327758789 ;  /* 0xbe80004207087423 */ /* 0x000fe40000010008 */
[----:B------:R-:W-:Y:S01]  /*05b0*/  FFMA.FTZ R9, R0, R9, -0.25000196695327758789 ;  /* 0xbe80004200097423 */ /* 0x000fe20000010009 */
[----:B------:R-:W-:Y:S01]  /*05c0*/  ISETP.GE.U32.AND P2, PT, R3, 0x7f800000, PT ;  /* 0x7f8000000300780c */ /* 0x000fe20003f46070 */
[----:B------:R-:W-:-:S02]  /*05d0*/  FFMA.FTZ R8, R7, R8, 0.33333510160446166992 ;  /* 0x3eaaaae607087423 */ /* 0x000fc40000010008 */
[C---:B------:R-:W-:Y:S02]  /*05e0*/  FFMA.FTZ R9, R0.reuse, R9, 0.33333510160446166992 ;  /* 0x3eaaaae600097423 */ /* 0x040fe40000010009 */
[C---:B------:R-:W-:Y:S02]  /*05f0*/  FFMA.FTZ R8, R7.reuse, R8, -0.5 ;  /* 0xbf00000007087423 */ /* 0x040fe40000010008 */
[C---:B------:R-:W-:Y:S01]  /*0600*/  FFMA.FTZ R9, R0.reuse, R9, -0.5 ;  /* 0xbf00000000097423 */ /* 0x040fe20000010009 */
[----:B------:R-:W-:Y:S01]  /*0610*/  I2FP.F32.S32 R5, R5 ;  /* 0x0000000500057245 */ /* 0x000fe20000201400 */
[C---:B------:R-:W-:Y:S01]  /*0620*/  FMUL R8, R7.reuse, R8 ;  /* 0x0000000807087220 */ /* 0x040fe20000400000 */
[----:B------:R-:W-:Y:S01]  /*0630*/  I2FP.F32.S32 R6, R6 ;  /* 0x0000000600067245 */ /* 0x000fe20000201400 */
[C---:B------:R-:W-:Y:S02]  /*0640*/  FMUL R9, R0.reuse, R9 ;  /* 0x0000000900097220 */ /* 0x040fe40000400000 */
[----:B------:R-:W-:Y:S01]  /*0650*/  FFMA.FTZ R7, R7, R8, R7 ;  /* 0x0000000807077223 */ /* 0x000fe20000010007 */
[----:B------:R-:W-:Y:S01]  /*0660*/  FMUL R5, R5, 1.1920928955078125e-07 ;  /* 0x3400000005057820 */ /* 0x000fe20000400000 */
[----:B------:R-:W-:Y:S01]  /*0670*/  FFMA.FTZ R0, R0, R9, R0 ;  /* 0x0000000900007223 */ /* 0x000fe20000010000 */
[----:B------:R-:W-:Y:S01]  /*0680*/  FMUL R6, R6, 1.1920928955078125e-07 ;  /* 0x3400000006067820 */ /* 0x000fe20000400000 */
[----:B------:R-:W-:-:S02]  /*0690*/  FSETP.GT.AND P0, PT, R10, 20, PT ;  /* 0x41a000000a00780b */ /* 0x000fc40003f04000 */
[----:B------:R-:W-:Y:S01]  /*06a0*/  ISETP.GE.U32.AND P1, PT, R4, 0x7f800000, PT ;  /* 0x7f8000000400780c */ /* 0x000fe20003f26070 */
[----:B------:R-:W-:Y:S01]  /*06b0*/  FFMA.FTZ R0, R5, 0.69314718246459960938, R0 ;  /* 0x3f31721805007823 */ /* 0x000fe20000010000 */
[----:B------:R-:W-:Y:S01]  /*06c0*/  FFMA.FTZ R7, R6, 0.69314718246459960938, R7 ;  /* 0x3f31721806077823 */ /* 0x000fe20000010007 */
[----:B------:R-:W-:Y:S10]  /*06d0*/  @!P2 BRA `(.L_x_1) ;  /* 0x000000000014a947 */ /* 0x000ff40003800000 */
[C---:B------:R-:W-:Y:S02]  /*06e0*/  ISETP.GE.AND P2, PT, R3.reuse, -0x407fffff, PT ;  /* 0xbf8000010300780c */ /* 0x040fe40003f46270 */
[----:B------:R-:W-:-:S11]  /*06f0*/  FSETP.NEU.AND P3, PT, R3, RZ, PT ;  /* 0x000000ff0300720b */ /* 0x000fd60003f6d000 */
[----:B------:R-:W-:-:S05]  /*0700*/  @P2 MOV R6, 0x7f800000 ;  /* 0x7f80000000062802 */ /* 0x000fca0000000f00 */
[----:B------:R-:W-:-:S05]  /*0710*/  @P2 FFMA.FTZ R7, R3, R6, +INF ;  /* 0x7f80000003072423 */ /* 0x000fca0000010006 */
[----:B------:R-:W-:-:S07]  /*0720*/  FSEL R7, R7, -RZ, P3 ;  /* 0x800000ff07077208 */ /* 0x000fce0001800000 */
.L_x_1:
[----:B------:R-:W-:Y:S05]  /*0730*/  BSYNC B0 ;  /* 0x0000000000007941 */ /* 0x000fea0003800000 */
.L_x_0:
[----:B------:R-:W-:Y:S04]  /*0740*/  BSSY B0, `(.L_x_2) ;  /* 0x0000007000007945 */ /* 0x000fe80003800000 */
[----:B------:R-:W-:Y:S05]  /*0750*/  @!P1 BRA `(.L_x_3) ;  /* 0x0000000000149947 */ /* 0x000fea0003800000 */
[C---:B------:R-:W-:Y:S02]  /*0760*/  ISETP.GE.AND P1, PT, R4.reuse, -0x407fffff, PT ;  /* 0xbf8000010400780c */ /* 0x040fe40003f26270 */
[----:B------:R-:W-:-:S11]  /*0770*/  FSETP.NEU.AND P2, PT, R4, RZ, PT ;  /* 0x000000ff0400720b */ /* 0x000fd60003f4d000 */
[----:B------:R-:W-:-:S05]  /*0780*/  @P1 MOV R3, 0x7f800000 ;  /* 0x7f80000000031802 */ /* 0x000fca0000000f00 */
[----:B------:R-:W-:-:S05]  /*0790*/  @P1 FFMA.FTZ R0, R4, R3, +INF ;  /* 0x7f80000004001423 */ /* 0x000fca0000010003 */
[----:B------:R-:W-:-:S07]  /*07a0*/  FSEL R0, R0, -RZ, P2 ;  /* 0x800000ff00007208 */ /* 0x000fce0001000000 */
.L_x_3:
[----:B------:R-:W-:Y:S05]  /*07b0*/  BSYNC B0 ;  /* 0x0000000000007941 */ /* 0x000fea0003800000 */
.L_x_2:
[----:B------:R-:W-:Y:S01]  /*07c0*/  FSEL R7, R10, R7, P0 ;  /* 0x000000070a077208 */ /* 0x000fe20000000000 */
[----:B------:R-:W-:Y:S01]  /*07d0*/  BSSY B0, `(.L_x_4) ;  /* 0x0000017000007945 */ /* 0x000fe20003800000 */
[----:B------:R-:W-:-:S03]  /*07e0*/  FSETP.GT.AND P0, PT, R11, 20, PT ;  /* 0x41a000000b00780b */ /* 0x000fc60003f04000 */
[----:B------:R-:W-:Y:S01]  /*07f0*/  FADD.FTZ R6, |R7|, -RZ ;  /* 0x800000ff07067221 */ /* 0x000fe20000010200 */
[----:B------:R-:W-:-:S04]  /*0800*/  FSEL R3, R11, R0, P0 ;  /* 0x000000000b037208 */ /* 0x000fc80000000000 */
[----:B------:R-:W-:-:S13]  /*0810*/  FSETP.GE.AND P1, PT, R6, 0.60000002384185791016, PT ;  /* 0x3f19999a0600780b */ /* 0x000fda0003f26000 */
[----:B------:R-:W-:Y:S05]  /*0820*/  @!P1 BRA `(.L_x_5) ;  /* 0x0000000000289947 */ /* 0x000fea0003800000 */
[C---:B------:R-:W-:Y:S01]  /*0830*/  FMUL R0, R6.reuse, 2.8853900432586669922 ;  /* 0x4038aa3b06007820 */ /* 0x040fe20000400000 */
[----:B------:R-:W-:Y:S01]  /*0840*/  HFMA2.MMA R5, -RZ, RZ, 1.875, 0 ;  /* 0x3f800000ff057435 */ /* 0x000fe200000001ff */
[----:B------:R-:W-:-:S04]  /*0850*/  FSETP.GE.AND P0, PT, R6, 9.010913848876953125, PT ;  /* 0x41102cb40600780b */ /* 0x000fc80003f06000 */
[----:B------:R-:W0:Y:S02]  /*0860*/  MUFU.EX2 R0, R0 ;  /* 0x0000000000007308 */ /* 0x000e240000000800 */
[----:B0-----:R-:W-:-:S06]  /*0870*/  FADD R4, R0, 1 ;  /* 0x3f80000000047421 */ /* 0x001fcc0000000000 */
[----:B------:R-:W0:Y:S02]  /*0880*/  MUFU.RCP R4, R4 ;  /* 0x0000000400047308 */ /* 0x000e240000001000 */
[----:B0-----:R-:W-:-:S05]  /*0890*/  FFMA.FTZ R5, R4, -2, R5 ;  /* 0xc000000004057823 */ /* 0x001fca0000010005 */
[----:B------:R-:W-:-:S04]  /*08a0*/  FSEL R5, R5, 1, !P0 ;  /* 0x3f80000005057808 */ /* 0x000fc80004000000 */
[----:B------:R-:W-:Y:S01]  /*08b0*/  LOP3.LUT R5, R5, 0x80000000, R7, 0xf8, !PT ;  /* 0x8000000005057812 */ /* 0x000fe200078ef807 */
[----:B------:R-:W-:Y:S06]  /*08c0*/  BRA `(.L_x_6) ;  /* 0x00000000001c7947 */ /* 0x000fec0003800000 */
.L_x_5:
[----:B------:R-:W-:Y:S01]  /*08d0*/  MOV R0, 0x3c80f082 ;  /* 0x3c80f08200007802 */ /* 0x000fe20000000f00 */
[----:B------:R-:W-:-:S04]  /*08e0*/  FMUL R5, R7, R7 ;  /* 0x0000000707057220 */ /* 0x000fc80000400000 */
[----:B------:R-:W-:-:S04]  /*08f0*/  FFMA.FTZ R0, R5, R0, -0.052303962409496307373 ;  /* 0xbd563cae05007423 */ /* 0x000fc80000010000 */
[----:B------:R-:W-:-:S04]  /*0900*/  FFMA.FTZ R0, R5, R0, 0.1331529766321182251 ;  /* 0x3e08594105007423 */ /* 0x000fc80000010000 */
[----:B------:R-:W-:-:S04]  /*0910*/  FFMA.FTZ R0, R5, R0, -0.33332768082618713379 ;  /* 0xbeaaa9ed05007423 */ /* 0x000fc80000010000 */
[----:B------:R-:W-:-:S04]  /*0920*/  FFMA.FTZ R0, R5, R0, RZ ;  /* 0x0000000005007223 */ /* 0x000fc800000100ff */
[----:B------:R-:W-:-:S07]  /*0930*/  FFMA.FTZ R5, R7, R0, R7 ;  /* 0x0000000007057223 */ /* 0x000fce0000010007 */
.L_x_6:
[----:B------:R-:W-:Y:S05]  /*0940*/  BSYNC B0 ;  /* 0x0000000000007941 */ /* 0x000fea0003800000 */
.L_x_4:
[----:B------:R-:W-:Y:S01]  /*0950*/  FADD.FTZ R8, |R3|, -RZ ;  /* 0x800000ff03087221 */ /* 0x000fe20000010200 */
[----:B------:R-:W-:Y:S01]  /*0960*/  BSSY B0, `(.L_x_7) ;  /* 0x0000015000007945 */ /* 0x000fe20003800000 */
[----:B------:R-:W-:-:S03]  /*0970*/  SHF.R.S32.HI R9, RZ, 0x1f, R2 ;  /* 0x0000001fff097819 */ /* 0x000fc60000011402 */
        /* <DEDUP_REMOVED lines=12> */
.L_x_8:
[----:B------:R-:W-:Y:S01]  /*0a40*/  MOV R0, 0x3c80f082 ;  /* 0x3c80f08200007802 */ /* 0x000fe20000000f00 */
[----:B------:R-:W-:-:S04]  /*0a50*/  FMUL R7, R3, R3 ;  /* 0x0000000303077220 */ /* 0x000fc80000400000 */
[----:B------:R-:W-:-:S04]  /*0a60*/  FFMA.FTZ R0, R7, R0, -0.052303962409496307373 ;  /* 0xbd563cae07007423 */ /* 0x000fc80000010000 */
[----:B------:R-:W-:-:S04]  /*0a70*/  FFMA.FTZ R0, R7, R0, 0.1331529766321182251 ;  /* 0x3e08594107007423 */ /* 0x000fc80000010000 */
[----:B------:R-:W-:-:S04]  /*0a80*/  FFMA.FTZ R0, R7, R0, -0.33332768082618713379 ;  /* 0xbeaaa9ed07007423 */ /* 0x000fc80000010000 */
[----:B------:R-:W-:-:S04]  /*0a90*/  FFMA.FTZ R0, R7, R0, RZ ;  /* 0x0000000007007223 */ /* 0x000fc800000100ff */
[----:B------:R-:W-:-:S07]  /*0aa0*/  FFMA.FTZ R0, R3, R0, R3 ;  /* 0x0000000003007223 */ /* 0x000fce0000010003 */
.L_x_9:
[----:B------:R-:W-:Y:S05]  /*0ab0*/  BSYNC B0 ;  /* 0x0000000000007941 */ /* 0x000fea0003800000 */
.L_x_7:
[----:B------:R-:W-:Y:S01]  /*0ac0*/  ULDC.64 UR6, c[0x0][0x210] ;  /* 0x0000840000067ab9 */ /* 0x000fe20000000a00 */
[----:B------:R-:W-:Y:S01]  /*0ad0*/  FMUL R10, R10, R5 ;  /* 0x000000050a0a7220 */ /* 0x000fe20000400000 */
[----:B------:R-:W-:Y:S01]  /*0ae0*/  LEA R4, P0, R2, UR6, 0x2 ;  /* 0x0000000602047c11 */ /* 0x000fe2000f8010ff */
[----:B------:R-:W-:-:S03]  /*0af0*/  FMUL R11, R11, R0 ;  /* 0x000000000b0b7220 */ /* 0x000fc60000400000 */
[----:B------:R-:W-:-:S05]  /*0b00*/  LEA.HI.X R5, R2, UR7, R9, 0x2, P0 ;  /* 0x0000000702057c11 */ /* 0x000fca00080f1409 */
[----:B------:R-:W-:Y:S01]  /*0b10*/  STG.E.64 desc[UR4][R4.64], R10 ;  /* 0x0000000a04007986 */ /* 0x000fe2000c101b04 */
[----:B------:R-:W-:Y:S05]  /*0b20*/  EXIT ;  /* 0x000000000000794d */ /* 0x000fea0003800000 */
.L_x_10:
[----:B------:R-:W-:-:S00]  /*0b30*/  BRA `(.L_x_10) ;  /* 0xfffffffc00fc7947 */ /* 0x000fc0000383ffff */
[----:B------:R-:W-:-:S00]  /*0b40*/  NOP ;  /* 0x0000000000007918 */ /* 0x000fc00000000000 */
        /* <DEDUP_REMOVED lines=11> */
.L_x_11:


//--------------------- .nv.global.init           --------------------------
	.section	.nv.global.init,"aw",@progbits
.nv.global.init:
	.type		_$_str,@object
	.size		_$_str,(_$_str_$_2 - _$_str)
_$_str:
        /*0000*/ 	.byte	0x5f, 0x5f, 0x43, 0x55, 0x44, 0x41, 0x5f, 0x46, 0x54, 0x5a, 0x00
	.type		_$_str_$_2,@object
	.size		_$_str_$_2,(.L_1 - _$_str_$_2)
_$_str_$_2:
        /*000b*/ 	.byte	0x5f, 0x5f, 0x43, 0x55, 0x44, 0x41, 0x5f, 0x50, 0x52, 0x45, 0x43, 0x5f, 0x53, 0x51, 0x52, 0x54
        /*001b*/ 	.byte	0x00
.L_1:


//--------------------- .nv.constant0.triton_poi_fused__native_batch_norm_legit_no_training_mul_softplus_tanh_29 --------------------------
	.section	.nv.constant0.triton_poi_fused__native_batch_norm_legit_no_training_mul_softplus_tanh_29,"a",@progbits
	.sectionflags	@""
	.align	4
.nv.constant0.triton_poi_fused__native_batch_norm_legit_no_training_mul_softplus_tanh_29:
	.zero		580
